	.headerflags	@"EF_CUDA_TEXMODE_UNIFIED EF_CUDA_64BIT_ADDRESS EF_CUDA_ACCELERATORS EF_CUDA_SM90 EF_CUDA_VIRTUAL_SM(EF_CUDA_SM90)"
	.elftype	@"ET_EXEC"


//--------------------- .nv.info                  --------------------------
	.section	.nv.info,"",@"SHT_CUDA_INFO"
	.align	4


	//----- nvinfo : EIATTR_REGCOUNT
	.align		4
        /*0000*/ 	.byte	0x04, 0x2f
        /*0002*/ 	.short	(.L_3 - .L_2)
	.align		4
.L_2:
        /*0004*/ 	.word	index@(triton_poi_fused__native_batch_norm_legit_no_training_relu_57)
        /*0008*/ 	.word	0x0000001e


	//----- nvinfo : EIATTR_MIN_STACK_SIZE
	.align		4
.L_3:
        /*000c*/ 	.byte	0x04, 0x12
        /*000e*/ 	.short	(.L_5 - .L_4)
	.align		4
.L_4:
        /*0010*/ 	.word	index@(triton_poi_fused__native_batch_norm_legit_no_training_relu_57)
        /*0014*/ 	.word	0x00000000


	//----- nvinfo : EIATTR_FRAME_SIZE
	.align		4
.L_5:
        /*0018*/ 	.byte	0x04, 0x11
        /*001a*/ 	.short	(.L_7 - .L_6)
	.align		4
.L_6:
        /*001c*/ 	.word	index@(triton_poi_fused__native_batch_norm_legit_no_training_relu_57)
        /*0020*/ 	.word	0x00000000


	//----- nvinfo : EIATTR_MIN_STACK_SIZE
	.align		4
.L_7:
        /*0024*/ 	.byte	0x04, 0x12
        /*0026*/ 	.short	(.L_9 - .L_8)
	.align		4
.L_8:
        /*0028*/ 	.word	index@(triton_poi_fused__native_batch_norm_legit_no_training_relu_57)
        /*002c*/ 	.word	0x00000000
.L_9:


//--------------------- .nv.info.triton_poi_fused__native_batch_norm_legit_no_training_relu_57 --------------------------
	.section	.nv.info.triton_poi_fused__native_batch_norm_legit_no_training_relu_57,"",@"SHT_CUDA_INFO"
	.sectionflags	@""
	.align	4


	//----- nvinfo : EIATTR_CUDA_API_VERSION
	.align		4
        /*0000*/ 	.byte	0x04, 0x37
        /*0002*/ 	.short	(.L_11 - .L_10)
.L_10:
        /*0004*/ 	.word	0x0000007c


	//----- nvinfo : EIATTR_KPARAM_INFO
	.align		4
.L_11:
        /*0008*/ 	.byte	0x04, 0x17
        /*000a*/ 	.short	(.L_13 - .L_12)
.L_12:
        /*000c*/ 	.word	0x00000000
        /*0010*/ 	.short	0x0006
        /*0012*/ 	.short	0x0030
        /*0014*/ 	.byte	0x00, 0xf0, 0x11, 0x00


	//----- nvinfo : EIATTR_KPARAM_INFO
	.align		4
.L_13:
        /*0018*/ 	.byte	0x04, 0x17
        /*001a*/ 	.short	(.L_15 - .L_14)
.L_14:
        /*001c*/ 	.word	0x00000000
        /*0020*/ 	.short	0x0005
        /*0022*/ 	.short	0x0028
        /*0024*/ 	.byte	0x00, 0xf4, 0x21, 0x00


	//----- nvinfo : EIATTR_KPARAM_INFO
	.align		4
.L_15:
        /*0028*/ 	.byte	0x04, 0x17
        /*002a*/ 	.short	(.L_17 - .L_16)
.L_16:
        /*002c*/ 	.word	0x00000000
        /*0030*/ 	.short	0x0004
        /*0032*/ 	.short	0x0020
        /*0034*/ 	.byte	0x00, 0xf4, 0x21, 0x00


	//----- nvinfo : EIATTR_KPARAM_INFO
	.align		4
.L_17:
        /*0038*/ 	.byte	0x04, 0x17
        /*003a*/ 	.short	(.L_19 - .L_18)
.L_18:
        /*003c*/ 	.word	0x00000000
        /*0040*/ 	.short	0x0003
        /*0042*/ 	.short	0x0018
        /*0044*/ 	.byte	0x00, 0xf4, 0x21, 0x00


	//----- nvinfo : EIATTR_KPARAM_INFO
	.align		4
.L_19:
        /*0048*/ 	.byte	0x04, 0x17
        /*004a*/ 	.short	(.L_21 - .L_20)
.L_20:
        /*004c*/ 	.word	0x00000000
        /*0050*/ 	.short	0x0002
        /*0052*/ 	.short	0x0010
        /*0054*/ 	.byte	0x00, 0xf4, 0x21, 0x00


	//----- nvinfo : EIATTR_KPARAM_INFO
	.align		4
.L_21:
        /*0058*/ 	.byte	0x04, 0x17
        /*005a*/ 	.short	(.L_23 - .L_22)
.L_22:
        /*005c*/ 	.word	0x00000000
        /*0060*/ 	.short	0x0001
        /*0062*/ 	.short	0x0008
        /*0064*/ 	.byte	0x00, 0xf4, 0x21, 0x00


	//----- nvinfo : EIATTR_KPARAM_INFO
	.align		4
.L_23:
        /*0068*/ 	.byte	0x04, 0x17
        /*006a*/ 	.short	(.L_25 - .L_24)
.L_24:
        /*006c*/ 	.word	0x00000000
        /*0070*/ 	.short	0x0000
        /*0072*/ 	.short	0x0000
        /*0074*/ 	.byte	0x00, 0xf4, 0x21, 0x00


	//----- nvinfo : EIATTR_SPARSE_MMA_MASK
	.align		4
.L_25:
        /*0078*/ 	.byte	0x03, 0x50
        /*007a*/ 	.short	0x0000


	//----- nvinfo : EIATTR_MAXREG_COUNT
	.align		4
        /*007c*/ 	.byte	0x03, 0x1b
        /*007e*/ 	.short	0x00ff


	//----- nvinfo : EIATTR_EXIT_INSTR_OFFSETS
	.align		4
        /*0080*/ 	.byte	0x04, 0x1c
        /*0082*/ 	.short	(.L_27 - .L_26)


	//   ....[0]....
.L_26:
        /*0084*/ 	.word	0x00000750


	//   ....[1]....
        /*0088*/ 	.word	0x00000770


	//----- nvinfo : EIATTR_REQNTID
	.align		4
.L_27:
        /*008c*/ 	.byte	0x04, 0x10
        /*008e*/ 	.short	(.L_29 - .L_28)
.L_28:
        /*0090*/ 	.word	0x00000080
        /*0094*/ 	.word	0x00000001
        /*0098*/ 	.word	0x00000001


	//----- nvinfo : EIATTR_CBANK_PARAM_SIZE
	.align		4
.L_29:
        /*009c*/ 	.byte	0x03, 0x19
        /*009e*/ 	.short	0x0034


	//----- nvinfo : EIATTR_PARAM_CBANK
	.align		4
        /*00a0*/ 	.byte	0x04, 0x0a
        /*00a2*/ 	.short	(.L_31 - .L_30)
	.align		4
.L_30:
        /*00a4*/ 	.word	index@(.nv.constant0.triton_poi_fused__native_batch_norm_legit_no_training_relu_57)
        /*00a8*/ 	.short	0x0210
        /*00aa*/ 	.short	0x0034


	//----- nvinfo : EIATTR_SW_WAR
	.align		4
.L_31:
        /*00ac*/ 	.byte	0x04, 0x36
        /*00ae*/ 	.short	(.L_33 - .L_32)
.L_32:
        /*00b0*/ 	.word	0x00000008
.L_33:


//--------------------- .nv.callgraph             --------------------------
	.section	.nv.callgraph,"",@"SHT_CUDA_CALLGRAPH"
	.align	4
	.sectionentsize	8
	.align		4
        /*0000*/ 	.word	0x00000000
	.align		4
        /*0004*/ 	.word	0xffffffff
	.align		4
        /*0008*/ 	.word	0x00000000
	.align		4
        /*000c*/ 	.word	0xfffffffe
	.align		4
        /*0010*/ 	.word	0x00000000
	.align		4
        /*0014*/ 	.word	0xfffffffd
	.align		4
        /*0018*/ 	.word	0x00000000
	.align		4
        /*001c*/ 	.word	0xfffffffc


//--------------------- .nv.constant4             --------------------------
	.section	.nv.constant4,"a",@progbits
	.align	8
	.align		8
.nv.constant4:
        /*0000*/ 	.dword	_$_str
	.align		8
        /*0008*/ 	.dword	_$_str_$_2


//--------------------- .text.triton_poi_fused__native_batch_norm_legit_no_training_relu_57 --------------------------
	.section	.text.triton_poi_fused__native_batch_norm_legit_no_training_relu_57,"ax",@progbits
	.align	128
        .global         triton_poi_fused__native_batch_norm_legit_no_training_relu_57
        .type           triton_poi_fused__native_batch_norm_legit_no_training_relu_57,@function
        .size           triton_poi_fused__native_batch_norm_legit_no_training_relu_57,(.L_x_1 - triton_poi_fused__native_batch_norm_legit_no_training_relu_57)
        .other          triton_poi_fused__native_batch_norm_legit_no_training_relu_57,@"STO_CUDA_ENTRY STV_DEFAULT"
triton_poi_fused__native_batch_norm_legit_no_training_relu_57:
.text.triton_poi_fused__native_batch_norm_legit_no_training_relu_57:
[----:B------:R-:W0:Y:S01]  /*0000*/  LDC R1, c[0x0][0x28] ;  /* 0x00000a00ff017b82 */ /* 0x000e220000000800 */
[----:B------:R-:W1:Y:S07]  /*0010*/  S2R R0, SR_TID.X ;  /* 0x0000000000007919 */ /* 0x000e6e0000002100 */
[----:B------:R-:W2:Y:S01]  /*0020*/  LDC.64 R4, c[0x0][0x220] ;  /* 0x00008800ff047b82 */ /* 0x000ea20000000a00 */
[----:B------:R-:W-:Y:S01]  /*0030*/  CS2R R20, SRZ ;  /* 0x0000000000147805 */ /* 0x000fe2000001ff00 */
[----:B------:R-:W-:Y:S01]  /*0040*/  ULDC.64 UR4, c[0x0][0x208] ;  /* 0x0000820000047ab9 */ /* 0x000fe20000000a00 */
[----:B------:R-:W3:Y:S01]  /*0050*/  S2R R13, SR_CTAID.X ;  /* 0x00000000000d7919 */ /* 0x000ee20000002500 */
[----:B------:R-:W-:-:S02]  /*0060*/  CS2R R18, SRZ ;  /* 0x0000000000127805 */ /* 0x000fc4000001ff00 */
[----:B------:R-:W-:Y:S02]  /*0070*/  CS2R R16, SRZ ;  /* 0x0000000000107805 */ /* 0x000fe4000001ff00 */
[----:B------:R-:W4:Y:S08]  /*0080*/  LDC.64 R26, c[0x0][0x218] ;  /* 0x00008600ff1a7b82 */ /* 0x000f300000000a00 */
[----:B------:R-:W5:Y:S08]  /*0090*/  LDC.64 R10, c[0x0][0x210] ;  /* 0x00008400ff0a7b82 */ /* 0x000f700000000a00 */
[----:B------:R-:W2:Y:S01]  /*00a0*/  LDC.64 R8, c[0x0][0x228] ;  /* 0x00008a00ff087b82 */ /* 0x000ea20000000a00 */
[----:B-1----:R-:W-:-:S02]  /*00b0*/  SHF.L.U32 R0, R0, 0x2, RZ ;  /* 0x0000000200007819 */ /* 0x002fc400000006ff */
[----:B---3--:R-:W-:Y:S02]  /*00c0*/  SHF.R.S32.HI R2, RZ, 0x16, R13 ;  /* 0x00000016ff027819 */ /* 0x008fe4000001140d */
[----:B------:R-:W-:Y:S02]  /*00d0*/  LOP3.LUT R0, R0, 0x1fc, RZ, 0xc0, !PT ;  /* 0x000001fc00007812 */ /* 0x000fe400078ec0ff */
[----:B------:R-:W-:Y:S02]  /*00e0*/  SGXT R2, R2, 0x1 ;  /* 0x000000010202781a */ /* 0x000fe40000000200 */
[----:B------:R-:W-:-:S04]  /*00f0*/  LEA R13, R13, R0, 0x9 ;  /* 0x000000000d0d7211 */ /* 0x000fc800078e48ff */
[----:B------:R-:W-:Y:S02]  /*0100*/  LEA.HI R2, R2, R13, RZ, 0x4 ;  /* 0x0000000d02027211 */ /* 0x000fe400078f20ff */
[----:B------:R-:W-:Y:S02]  /*0110*/  ISETP.GE.AND P0, PT, R13, 0xc800, PT ;  /* 0x0000c8000d00780c */ /* 0x000fe40003f06270 */
[----:B------:R-:W-:-:S05]  /*0120*/  SHF.R.S32.HI R2, RZ, 0x4, R2 ;  /* 0x00000004ff027819 */ /* 0x000fca0000011402 */
[----:B------:R-:W-:-:S05]  /*0130*/  IMAD.HI R0, R2, 0x51eb851f, RZ ;  /* 0x51eb851f02007827 */ /* 0x000fca00078e02ff */
[----:B------:R-:W-:-:S04]  /*0140*/  SHF.R.U32.HI R3, RZ, 0x1f, R0 ;  /* 0x0000001fff037819 */ /* 0x000fc80000011600 */
[----:B------:R-:W-:-:S05]  /*0150*/  LEA.HI.SX32 R3, R0, R3, 0x18 ;  /* 0x0000000300037211 */ /* 0x000fca00078fc2ff */
[----:B------:R-:W-:Y:S02]  /*0160*/  IMAD R25, R3, -0x320, R2 ;  /* 0xfffffce003197824 */ /* 0x000fe400078e0202 */
[----:B------:R-:W1:Y:S02]  /*0170*/  LDC.64 R2, c[0x0][0x230] ;  /* 0x00008c00ff027b82 */ /* 0x000e640000000a00 */
[----:B--2---:R-:W-:-:S05]  /*0180*/  IMAD.WIDE R4, R25, 0x4, R4 ;  /* 0x0000000419047825 */ /* 0x004fca00078e0204 */
[----:B------:R-:W2:Y:S04]  /*0190*/  @!P0 LDG.E.EL R20, desc[UR4][R4.64] ;  /* 0x0000000404148981 */ /* 0x000ea8000c2e1900 */
[----:B------:R-:W3:Y:S04]  /*01a0*/  @!P0 LDG.E.EL R19, desc[UR4][R4.64] ;  /* 0x0000000404138981 */ /* 0x000ee8000c2e1900 */
[----:B------:R-:W3:Y:S04]  /*01b0*/  @!P0 LDG.E.EL R16, desc[UR4][R4.64] ;  /* 0x0000000404108981 */ /* 0x000ee8000c2e1900 */
[----:B------:R5:W3:Y:S01]  /*01c0*/  @!P0 LDG.E.EL R18, desc[UR4][R4.64] ;  /* 0x0000000404128981 */ /* 0x000ae2000c2e1900 */
[----:B------:R-:W-:Y:S01]  /*01d0*/  HFMA2.MMA R12, -RZ, RZ, 0, 0 ;  /* 0x00000000ff0c7435 */ /* 0x000fe200000001ff */
[----:B------:R-:W-:-:S02]  /*01e0*/  CS2R R14, SRZ ;  /* 0x00000000000e7805 */ /* 0x000fc4000001ff00 */
[----:B------:R-:W-:Y:S01]  /*01f0*/  CS2R R6, SRZ ;  /* 0x0000000000067805 */ /* 0x000fe2000001ff00 */
[----:B----4-:R-:W-:-:S04]  /*0200*/  IMAD.WIDE R26, R25, 0x4, R26 ;  /* 0x00000004191a7825 */ /* 0x010fc800078e021a */
[----:B-----5:R-:W-:Y:S01]  /*0210*/  IMAD.WIDE R10, R13, 0x4, R10 ;  /* 0x000000040d0a7825 */ /* 0x020fe200078e020a */
[----:B------:R-:W4:Y:S01]  /*0220*/  @!P0 LDG.E.EL R15, desc[UR4][R26.64] ;  /* 0x000000041a0f8981 */ /* 0x000f22000c2e1900 */
[----:B------:R-:W-:Y:S02]  /*0230*/  CS2R R4, SRZ ;  /* 0x0000000000047805 */ /* 0x000fe4000001ff00 */
[----:B------:R-:W-:Y:S01]  /*0240*/  MOV R0, RZ ;  /* 0x000000ff00007202 */ /* 0x000fe20000000f00 */
[C---:B0-----:R-:W-:Y:S01]  /*0250*/  IMAD.WIDE R8, R25.reuse, 0x4, R8 ;  /* 0x0000000419087825 */ /* 0x041fe200078e0208 */
[----:B------:R-:W5:Y:S01]  /*0260*/  @!P0 LDG.E.EL R12, desc[UR4][R26.64] ;  /* 0x000000041a0c8981 */ /* 0x000f62000c2e1900 */
[----:B------:R-:W-:Y:S02]  /*0270*/  CS2R R22, SRZ ;  /* 0x0000000000167805 */ /* 0x000fe4000001ff00 */
[----:B-1----:R-:W-:Y:S01]  /*0280*/  IMAD.WIDE R2, R25, 0x4, R2 ;  /* 0x0000000419027825 */ /* 0x002fe200078e0202 */
[----:B------:R-:W4:Y:S01]  /*0290*/  @!P0 LDG.E.EL R17, desc[UR4][R26.64] ;  /* 0x000000041a118981 */ /* 0x000f22000c2e1900 */
[----:B------:R-:W-:-:S03]  /*02a0*/  CS2R R24, SRZ ;  /* 0x0000000000187805 */ /* 0x000fc6000001ff00 */
[----:B------:R0:W4:Y:S04]  /*02b0*/  @!P0 LDG.E.EL R14, desc[UR4][R26.64] ;  /* 0x000000041a0e8981 */ /* 0x000128000c2e1900 */
[----:B------:R-:W4:Y:S04]  /*02c0*/  @!P0 LDG.E.128 R4, desc[UR4][R10.64] ;  /* 0x000000040a048981 */ /* 0x000f28000c1e1d00 */
[----:B------:R-:W4:Y:S01]  /*02d0*/  @!P0 LDG.E.EL R0, desc[UR4][R8.64] ;  /* 0x0000000408008981 */ /* 0x000f22000c2e1900 */
[----:B0-----:R-:W-:-:S03]  /*02e0*/  CS2R R26, SRZ ;  /* 0x00000000001a7805 */ /* 0x001fc6000001ff00 */
[----:B------:R-:W4:Y:S04]  /*02f0*/  @!P0 LDG.E.EL R21, desc[UR4][R8.64] ;  /* 0x0000000408158981 */ /* 0x000f28000c2e1900 */
[----:B------:R-:W4:Y:S04]  /*0300*/  @!P0 LDG.E.EL R22, desc[UR4][R8.64] ;  /* 0x0000000408168981 */ /* 0x000f28000c2e1900 */
[----:B------:R-:W4:Y:S04]  /*0310*/  @!P0 LDG.E.EL R23, desc[UR4][R8.64] ;  /* 0x0000000408178981 */ /* 0x000f28000c2e1900 */
[----:B------:R-:W4:Y:S04]  /*0320*/  @!P0 LDG.E.EL R26, desc[UR4][R2.64] ;  /* 0x00000004021a8981 */ /* 0x000f28000c2e1900 */
[----:B------:R-:W4:Y:S04]  /*0330*/  @!P0 LDG.E.EL R25, desc[UR4][R2.64] ;  /* 0x0000000402198981 */ /* 0x000f28000c2e1900 */
[----:B------:R-:W4:Y:S04]  /*0340*/  @!P0 LDG.E.EL R24, desc[UR4][R2.64] ;  /* 0x0000000402188981 */ /* 0x000f28000c2e1900 */
[----:B------:R0:W4:Y:S02]  /*0350*/  @!P0 LDG.E.EL R27, desc[UR4][R2.64] ;  /* 0x00000004021b8981 */ /* 0x000124000c2e1900 */
[----:B0-----:R-:W-:Y:S01]  /*0360*/  HFMA2.MMA R2, -RZ, RZ, 1.625, 0 ;  /* 0x3e800000ff027435 */ /* 0x001fe200000001ff */
[----:B--2---:R-:W-:-:S06]  /*0370*/  FADD R20, R20, 9.9999997473787516356e-06 ;  /* 0x3727c5ac14147421 */ /* 0x004fcc0000000000 */
[----:B------:R-:W0:Y:S01]  /*0380*/  MUFU.SQRT R20, R20 ;  /* 0x0000001400147308 */ /* 0x000e220000002000 */
[----:B---3--:R-:W-:Y:S01]  /*0390*/  FADD R19, R19, 9.9999997473787516356e-06 ;  /* 0x3727c5ac13137421 */ /* 0x008fe20000000000 */
[----:B------:R-:W-:Y:S01]  /*03a0*/  FADD R16, R16, 9.9999997473787516356e-06 ;  /* 0x3727c5ac10107421 */ /* 0x000fe20000000000 */
[----:B------:R-:W-:-:S05]  /*03b0*/  FADD R18, R18, 9.9999997473787516356e-06 ;  /* 0x3727c5ac12127421 */ /* 0x000fca0000000000 */
[----:B------:R-:W1:Y:S01]  /*03c0*/  MUFU.SQRT R8, R16 ;  /* 0x0000001000087308 */ /* 0x000e620000002000 */
[----:B0-----:R-:W-:-:S07]  /*03d0*/  FSETP.GT.AND P5, PT, R20, 8.50705917302346158658e+37, PT ;  /* 0x7e8000001400780b */ /* 0x001fce0003fa4000 */
[----:B------:R-:W0:Y:S01]  /*03e0*/  MUFU.SQRT R9, R18 ;  /* 0x0000001200097308 */ /* 0x000e220000002000 */
[----:B------:R-:W-:-:S07]  /*03f0*/  FSETP.GEU.AND P1, PT, R20, 1.175494350822287508e-38, PT ;  /* 0x008000001400780b */ /* 0x000fce0003f2e000 */
[----:B------:R-:W2:Y:S01]  /*0400*/  MUFU.SQRT R19, R19 ;  /* 0x0000001300137308 */ /* 0x000ea20000002000 */
[----:B------:R-:W-:Y:S02]  /*0410*/  FSEL R3, R2, 1, P5 ;  /* 0x3f80000002037808 */ /* 0x000fe40002800000 */
[----:B-1----:R-:W-:Y:S01]  /*0420*/  FSETP.GT.AND P2, PT, R8, 8.50705917302346158658e+37, PT ;  /* 0x7e8000000800780b */ /* 0x002fe20003f44000 */
[----:B------:R-:W-:Y:S01]  /*0430*/  @P5 FMUL R20, R20, 0.25 ;  /* 0x3e80000014145820 */ /* 0x000fe20000400000 */
[----:B0-----:R-:W-:-:S03]  /*0440*/  FSETP.GT.AND P4, PT, R9, 8.50705917302346158658e+37, PT ;  /* 0x7e8000000900780b */ /* 0x001fc60003f84000 */
[----:B------:R-:W-:Y:S01]  /*0450*/  @!P1 FMUL R20, R20, 16777216 ;  /* 0x4b80000014149820 */ /* 0x000fe20000400000 */
[----:B------:R-:W-:Y:S01]  /*0460*/  @!P1 FMUL R3, R3, 16777216 ;  /* 0x4b80000003039820 */ /* 0x000fe20000400000 */
[C---:B------:R-:W-:Y:S02]  /*0470*/  FSETP.GEU.AND P3, PT, R8.reuse, 1.175494350822287508e-38, PT ;  /* 0x008000000800780b */ /* 0x040fe40003f6e000 */
[----:B--2---:R-:W-:Y:S02]  /*0480*/  FSETP.GT.AND P6, PT, R19, 8.50705917302346158658e+37, PT ;  /* 0x7e8000001300780b */ /* 0x004fe40003fc4000 */
[----:B------:R-:W-:Y:S02]  /*0490*/  FSETP.GEU.AND P5, PT, R9, 1.175494350822287508e-38, PT ;  /* 0x008000000900780b */ /* 0x000fe40003fae000 */
[----:B------:R-:W-:Y:S01]  /*04a0*/  FSETP.GEU.AND P1, PT, R19, 1.175494350822287508e-38, PT ;  /* 0x008000001300780b */ /* 0x000fe20003f2e000 */
[----:B------:R-:W-:Y:S01]  /*04b0*/  @P2 FMUL R8, R8, 0.25 ;  /* 0x3e80000008082820 */ /* 0x000fe20000400000 */
[----:B------:R-:W-:Y:S01]  /*04c0*/  @P4 FMUL R9, R9, 0.25 ;  /* 0x3e80000009094820 */ /* 0x000fe20000400000 */
[----:B------:R-:W0:Y:S04]  /*04d0*/  MUFU.RCP R10, R20 ;  /* 0x00000014000a7308 */ /* 0x000e280000001000 */
[----:B------:R-:W-:-:S02]  /*04e0*/  @!P3 FMUL R8, R8, 16777216 ;  /* 0x4b8000000808b820 */ /* 0x000fc40000400000 */
[----:B------:R-:W-:Y:S02]  /*04f0*/  @P6 FMUL R19, R19, 0.25 ;  /* 0x3e80000013136820 */ /* 0x000fe40000400000 */
[----:B------:R-:W-:Y:S02]  /*0500*/  @!P5 FMUL R9, R9, 16777216 ;  /* 0x4b8000000909d820 */ /* 0x000fe40000400000 */
[----:B------:R-:W-:Y:S01]  /*0510*/  @!P1 FMUL R19, R19, 16777216 ;  /* 0x4b80000013139820 */ /* 0x000fe20000400000 */
[----:B------:R-:W1:Y:S01]  /*0520*/  MUFU.RCP R8, R8 ;  /* 0x0000000800087308 */ /* 0x000e620000001000 */
[----:B------:R-:W-:-:S07]  /*0530*/  FSEL R11, R2, 1, P2 ;  /* 0x3f800000020b7808 */ /* 0x000fce0001000000 */
[----:B------:R-:W2:Y:S01]  /*0540*/  MUFU.RCP R9, R9 ;  /* 0x0000000900097308 */ /* 0x000ea20000001000 */
[----:B------:R-:W-:-:S07]  /*0550*/  FSEL R16, R2, 1, P4 ;  /* 0x3f80000002107808 */ /* 0x000fce0002000000 */
[----:B------:R-:W3:Y:S01]  /*0560*/  MUFU.RCP R19, R19 ;  /* 0x0000001300137308 */ /* 0x000ee20000001000 */
[----:B------:R-:W-:Y:S01]  /*0570*/  FSEL R18, R2, 1, P6 ;  /* 0x3f80000002127808 */ /* 0x000fe20003000000 */
[----:B0-----:R-:W-:Y:S02]  /*0580*/  FMUL R10, R10, R3 ;  /* 0x000000030a0a7220 */ /* 0x001fe40000400000 */
[----:B------:R-:W0:Y:S01]  /*0590*/  LDC.64 R2, c[0x0][0x238] ;  /* 0x00008e00ff027b82 */ /* 0x000e220000000a00 */
[----:B------:R-:W-:Y:S01]  /*05a0*/  @!P3 FMUL R11, R11, 16777216 ;  /* 0x4b8000000b0bb820 */ /* 0x000fe20000400000 */
[----:B------:R-:W-:Y:S01]  /*05b0*/  @!P5 FMUL R16, R16, 16777216 ;  /* 0x4b8000001010d820 */ /* 0x000fe20000400000 */
[----:B------:R-:W-:Y:S01]  /*05c0*/  @!P1 FMUL R18, R18, 16777216 ;  /* 0x4b80000012129820 */ /* 0x000fe20000400000 */
[----:B----4-:R-:W-:Y:S01]  /*05d0*/  FADD R7, -R14, R7 ;  /* 0x000000070e077221 */ /* 0x010fe20000000100 */
[----:B-1----:R-:W-:Y:S01]  /*05e0*/  FMUL R8, R8, R11 ;  /* 0x0000000b08087220 */ /* 0x002fe20000400000 */
[----:B--2---:R-:W-:Y:S01]  /*05f0*/  FMUL R9, R9, R16 ;  /* 0x0000001009097220 */ /* 0x004fe20000400000 */
[----:B------:R-:W-:Y:S01]  /*0600*/  FADD R6, -R17, R6 ;  /* 0x0000000611067221 */ /* 0x000fe20000000100 */
[----:B-----5:R-:W-:Y:S01]  /*0610*/  FADD R5, -R12, R5 ;  /* 0x000000050c057221 */ /* 0x020fe20000000100 */
[----:B------:R-:W-:Y:S01]  /*0620*/  FADD R15, -R15, R4 ;  /* 0x000000040f0f7221 */ /* 0x000fe20000000100 */
[----:B---3--:R-:W-:Y:S01]  /*0630*/  FMUL R18, R19, R18 ;  /* 0x0000001213127220 */ /* 0x008fe20000400000 */
[----:B------:R-:W-:Y:S01]  /*0640*/  FMUL R6, R9, R6 ;  /* 0x0000000609067220 */ /* 0x000fe20000400000 */
[----:B------:R-:W-:Y:S01]  /*0650*/  FMUL R5, R8, R5 ;  /* 0x0000000508057220 */ /* 0x000fe20000400000 */
[----:B------:R-:W-:Y:S01]  /*0660*/  FMUL R10, R10, R15 ;  /* 0x0000000f0a0a7220 */ /* 0x000fe20000400000 */
[----:B------:R-:W-:Y:S01]  /*0670*/  FMUL R7, R18, R7 ;  /* 0x0000000712077220 */ /* 0x000fe20000400000 */
[----:B------:R-:W-:Y:S01]  /*0680*/  FFMA R6, R6, R22, R25 ;  /* 0x0000001606067223 */ /* 0x000fe20000000019 */
[----:B------:R-:W-:Y:S01]  /*0690*/  FFMA R5, R5, R21, R24 ;  /* 0x0000001505057223 */ /* 0x000fe20000000018 */
[----:B------:R-:W-:Y:S01]  /*06a0*/  FFMA R0, R10, R0, R27 ;  /* 0x000000000a007223 */ /* 0x000fe2000000001b */
[----:B------:R-:W-:-:S02]  /*06b0*/  FFMA R7, R7, R23, R26 ;  /* 0x0000001707077223 */ /* 0x000fc4000000001a */
[----:B------:R-:W-:Y:S02]  /*06c0*/  FSETP.GEU.AND P2, PT, R6, RZ, PT ;  /* 0x000000ff0600720b */ /* 0x000fe40003f4e000 */
[----:B------:R-:W-:Y:S02]  /*06d0*/  FSETP.GEU.AND P3, PT, R5, RZ, PT ;  /* 0x000000ff0500720b */ /* 0x000fe40003f6e000 */
[----:B------:R-:W-:Y:S02]  /*06e0*/  FSETP.GEU.AND P1, PT, R7, RZ, PT ;  /* 0x000000ff0700720b */ /* 0x000fe40003f2e000 */
[----:B------:R-:W-:Y:S01]  /*06f0*/  FSETP.GEU.AND P4, PT, R0, RZ, PT ;  /* 0x000000ff0000720b */ /* 0x000fe20003f8e000 */
[----:B0-----:R-:W-:Y:S01]  /*0700*/  IMAD.WIDE R2, R13, 0x4, R2 ;  /* 0x000000040d027825 */ /* 0x001fe200078e0202 */
[----:B------:R-:W-:Y:S02]  /*0710*/  SEL R7, R7, RZ, P1 ;  /* 0x000000ff07077207 */ /* 0x000fe40000800000 */
[----:B------:R-:W-:-:S02]  /*0720*/  SEL R6, R6, RZ, P2 ;  /* 0x000000ff06067207 */ /* 0x000fc40001000000 */
[----:B------:R-:W-:Y:S02]  /*0730*/  SEL R5, R5, RZ, P3 ;  /* 0x000000ff05057207 */ /* 0x000fe40001800000 */
[----:B------:R-:W-:Y:S01]  /*0740*/  SEL R4, R0, RZ, P4 ;  /* 0x000000ff00047207 */ /* 0x000fe20002000000 */
[----:B------:R-:W-:Y:S06]  /*0750*/  @P0 EXIT ;  /* 0x000000000000094d */ /* 0x000fec0003800000 */
[----:B------:R-:W-:Y:S01]  /*0760*/  STG.E.128 desc[UR4][R2.64], R4 ;  /* 0x0000000402007986 */ /* 0x000fe2000c101d04 */
[----:B------:R-:W-:Y:S05]  /*0770*/  EXIT ;  /* 0x000000000000794d */ /* 0x000fea0003800000 */
.L_x_0:
[----:B------:R-:W-:-:S00]  /*0780*/  BRA `(.L_x_0) ;  /* 0xfffffffc00fc7947 */ /* 0x000fc0000383ffff */
[----:B------:R-:W-:-:S00]  /*0790*/  NOP ;  /* 0x0000000000007918 */ /* 0x000fc00000000000 */
        /* <DEDUP_REMOVED lines=14> */
.L_x_1:


//--------------------- .nv.global.init           --------------------------
	.section	.nv.global.init,"aw",@progbits
.nv.global.init:
	.type		_$_str,@object
	.size		_$_str,(_$_str_$_2 - _$_str)
_$_str:
        /*0000*/ 	.byte	0x5f, 0x5f, 0x43, 0x55, 0x44, 0x41, 0x5f, 0x46, 0x54, 0x5a, 0x00
	.type		_$_str_$_2,@object
	.size		_$_str_$_2,(.L_1 - _$_str_$_2)
_$_str_$_2:
        /*000b*/ 	.byte	0x5f, 0x5f, 0x43, 0x55, 0x44, 0x41, 0x5f, 0x50, 0x52, 0x45, 0x43, 0x5f, 0x53, 0x51, 0x52, 0x54
        /*001b*/ 	.byte	0x00
.L_1:


//--------------------- .nv.constant0.triton_poi_fused__native_batch_norm_legit_no_training_relu_57 --------------------------
	.section	.nv.constant0.triton_poi_fused__native_batch_norm_legit_no_training_relu_57,"a",@progbits
	.sectionflags	@""
	.align	4
.nv.constant0.triton_poi_fused__native_batch_norm_legit_no_training_relu_57:
	.zero		580
